//
// Generated by NVIDIA NVVM Compiler
//
// Compiler Build ID: CL-36424714
// Cuda compilation tools, release 13.0, V13.0.88
// Based on NVVM 20.0.0
//

.version 9.0
.target sm_100
.address_size 64

	// .globl	_Z15MatrixMulKernelPfS_S_i

.visible .entry _Z15MatrixMulKernelPfS_S_i(
	.param .u64 .ptr .align 1 _Z15MatrixMulKernelPfS_S_i_param_0,
	.param .u64 .ptr .align 1 _Z15MatrixMulKernelPfS_S_i_param_1,
	.param .u64 .ptr .align 1 _Z15MatrixMulKernelPfS_S_i_param_2,
	.param .u32 _Z15MatrixMulKernelPfS_S_i_param_3
)
{
	.reg .b32 	%r<5>;
	.reg .b32 	%f<16>;
	.reg .b64 	%rd<13>;

	ld.param.u64 	%rd1, [_Z15MatrixMulKernelPfS_S_i_param_0];
	ld.param.u64 	%rd2, [_Z15MatrixMulKernelPfS_S_i_param_1];
	ld.param.u64 	%rd3, [_Z15MatrixMulKernelPfS_S_i_param_2];
	mov.u32 	%r1, %tid.y;
	mul.lo.s32 	%r2, %r1, 5;
	mov.u32 	%r3, %tid.x;
	cvta.to.global.u64 	%rd4, %rd1;
	cvta.to.global.u64 	%rd5, %rd2;
	mul.wide.u32 	%rd6, %r2, 4;
	add.s64 	%rd7, %rd4, %rd6;
	ld.global.f32 	%f1, [%rd7];
	mul.wide.u32 	%rd8, %r3, 4;
	add.s64 	%rd9, %rd5, %rd8;
	ld.global.f32 	%f2, [%rd9];
	fma.rn.f32 	%f3, %f1, %f2, 0f00000000;
	ld.global.f32 	%f4, [%rd7+4];
	ld.global.f32 	%f5, [%rd9+20];
	fma.rn.f32 	%f6, %f4, %f5, %f3;
	ld.global.f32 	%f7, [%rd7+8];
	ld.global.f32 	%f8, [%rd9+40];
	fma.rn.f32 	%f9, %f7, %f8, %f6;
	ld.global.f32 	%f10, [%rd7+12];
	ld.global.f32 	%f11, [%rd9+60];
	fma.rn.f32 	%f12, %f10, %f11, %f9;
	ld.global.f32 	%f13, [%rd7+16];
	ld.global.f32 	%f14, [%rd9+80];
	fma.rn.f32 	%f15, %f13, %f14, %f12;
	cvta.to.global.u64 	%rd10, %rd3;
	add.s32 	%r4, %r2, %r3;
	mul.wide.u32 	%rd11, %r4, 4;
	add.s64 	%rd12, %rd10, %rd11;
	st.global.f32 	[%rd12], %f15;
	ret;

}


// ===== COMPILED SASS (sm_100) =====

	.target	sm_100

	.elftype	@"ET_EXEC"


//--------------------- .note.nv.tkinfo           --------------------------
	.section	.note.nv.tkinfo,"",@"SHT_NOTE"
	.sectionflags	@"SHF_NOTE_NV_TKINFO"
	.tkinfo
        /*0018*/ 	.word	0x00000002
        /*0030*/ 	.string	""
        /*0030*/ 	.string	"ptxas"
        /*0030*/ 	.string	"Cuda compilation tools, release 13.0, V13.0.88"
        /*0030*/ 	.string	"Build cuda_13.0.r13.0/compiler.36424714_0"
        /*0030*/ 	.string	"-arch sm_100 -m 64 "



//--------------------- .note.nv.cuinfo           --------------------------
	.section	.note.nv.cuinfo,"",@"SHT_NOTE"
	.sectionflags	@"SHF_NOTE_NV_CUINFO"
        /*0018*/ 	.short	0x0002
        /*001a*/ 	.short	0x0064
        /*001c*/ 	.short	0x0082
	.zero		2


//--------------------- .nv.info                  --------------------------
	.section	.nv.info,"",@"SHT_CUDA_INFO"
	.align	4


	//----- nvinfo : EIATTR_REGCOUNT
	.align		4
        /*0000*/ 	.byte	0x04, 0x2f
        /*0002*/ 	.short	(.L_1 - .L_0)
	.align		4
.L_0:
        /*0004*/ 	.word	index@(_Z15MatrixMulKernelPfS_S_i)
        /*0008*/ 	.word	0x00000016


	//----- nvinfo : EIATTR_FRAME_SIZE
	.align		4
.L_1:
        /*000c*/ 	.byte	0x04, 0x11
        /*000e*/ 	.short	(.L_3 - .L_2)
	.align		4
.L_2:
        /*0010*/ 	.word	index@(_Z15MatrixMulKernelPfS_S_i)
        /*0014*/ 	.word	0x00000000


	//----- nvinfo : EIATTR_MIN_STACK_SIZE
	.align		4
.L_3:
        /*0018*/ 	.byte	0x04, 0x12
        /*001a*/ 	.short	(.L_5 - .L_4)
	.align		4
.L_4:
        /*001c*/ 	.word	index@(_Z15MatrixMulKernelPfS_S_i)
        /*0020*/ 	.word	0x00000000
.L_5:


//--------------------- .nv.compat                --------------------------
	.section	.nv.compat,"",@"SHT_CUDA_COMPAT_INFO"
	.align	4
        /*0000*/ 	.byte	0x02, 0x09, 0x00, 0x00, 0x02, 0x02, 0x01, 0x00, 0x02, 0x05, 0x05, 0x00, 0x03, 0x07, 0x01, 0x01
        /*0010*/ 	.byte	0x02, 0x03, 0x00, 0x00, 0x02, 0x06, 0x01, 0x00, 0x04, 0x0b, 0x08, 0x00, 0x09, 0x00, 0x00, 0x00
        /*0020*/ 	.byte	0x00, 0x00, 0x00, 0x00


//--------------------- .nv.info._Z15MatrixMulKernelPfS_S_i --------------------------
	.section	.nv.info._Z15MatrixMulKernelPfS_S_i,"",@"SHT_CUDA_INFO"
	.sectionflags	@""
	.align	4


	//----- nvinfo : EIATTR_CUDA_API_VERSION
	.align		4
        /*0000*/ 	.byte	0x04, 0x37
        /*0002*/ 	.short	(.L_7 - .L_6)
.L_6:
        /*0004*/ 	.word	0x00000082


	//----- nvinfo : EIATTR_KPARAM_INFO
	.align		4
.L_7:
        /*0008*/ 	.byte	0x04, 0x17
        /*000a*/ 	.short	(.L_9 - .L_8)
.L_8:
        /*000c*/ 	.word	0x00000000
        /*0010*/ 	.short	0x0003
        /*0012*/ 	.short	0x0018
        /*0014*/ 	.byte	0x00, 0xf0, 0x11, 0x00


	//----- nvinfo : EIATTR_KPARAM_INFO
	.align		4
.L_9:
        /*0018*/ 	.byte	0x04, 0x17
        /*001a*/ 	.short	(.L_11 - .L_10)
.L_10:
        /*001c*/ 	.word	0x00000000
        /*0020*/ 	.short	0x0002
        /*0022*/ 	.short	0x0010
        /*0024*/ 	.byte	0x00, 0xf5, 0x21, 0x00


	//----- nvinfo : EIATTR_KPARAM_INFO
	.align		4
.L_11:
        /*0028*/ 	.byte	0x04, 0x17
        /*002a*/ 	.short	(.L_13 - .L_12)
.L_12:
        /*002c*/ 	.word	0x00000000
        /*0030*/ 	.short	0x0001
        /*0032*/ 	.short	0x0008
        /*0034*/ 	.byte	0x00, 0xf5, 0x21, 0x00


	//----- nvinfo : EIATTR_KPARAM_INFO
	.align		4
.L_13:
        /*0038*/ 	.byte	0x04, 0x17
        /*003a*/ 	.short	(.L_15 - .L_14)
.L_14:
        /*003c*/ 	.word	0x00000000
        /*0040*/ 	.short	0x0000
        /*0042*/ 	.short	0x0000
        /*0044*/ 	.byte	0x00, 0xf5, 0x21, 0x00


	//----- nvinfo : EIATTR_SPARSE_MMA_MASK
	.align		4
.L_15:
        /*0048*/ 	.byte	0x03, 0x50
        /*004a*/ 	.short	0x0000


	//----- nvinfo : EIATTR_MAXREG_COUNT
	.align		4
        /*004c*/ 	.byte	0x03, 0x1b
        /*004e*/ 	.short	0x00ff


	//----- nvinfo : EIATTR_MERCURY_ISA_VERSION
	.align		4
        /*0050*/ 	.byte	0x03, 0x5f
        /*0052*/ 	.short	0x0101


	//----- nvinfo : EIATTR_VRC_CTA_INIT_COUNT
	.align		4
        /*0054*/ 	.byte	0x02, 0x4a
	.zero		1
	.zero		1


	//----- nvinfo : EIATTR_EXIT_INSTR_OFFSETS
	.align		4
        /*0058*/ 	.byte	0x04, 0x1c
        /*005a*/ 	.short	(.L_17 - .L_16)


	//   ....[0]....
.L_16:
        /*005c*/ 	.word	0x000001c0


	//----- nvinfo : EIATTR_CBANK_PARAM_SIZE
	.align		4
.L_17:
        /*0060*/ 	.byte	0x03, 0x19
        /*0062*/ 	.short	0x001c


	//----- nvinfo : EIATTR_PARAM_CBANK
	.align		4
        /*0064*/ 	.byte	0x04, 0x0a
        /*0066*/ 	.short	(.L_19 - .L_18)
	.align		4
.L_18:
        /*0068*/ 	.word	index@(.nv.constant0._Z15MatrixMulKernelPfS_S_i)
        /*006c*/ 	.short	0x0380
        /*006e*/ 	.short	0x001c


	//----- nvinfo : EIATTR_SW_WAR
	.align		4
.L_19:
        /*0070*/ 	.byte	0x04, 0x36
        /*0072*/ 	.short	(.L_21 - .L_20)
.L_20:
        /*0074*/ 	.word	0x00000008
.L_21:


//--------------------- .nv.callgraph             --------------------------
	.section	.nv.callgraph,"",@"SHT_CUDA_CALLGRAPH"
	.align	4
	.sectionentsize	8
	.align		4
        /*0000*/ 	.word	0x00000000
	.align		4
        /*0004*/ 	.word	0xffffffff
	.align		4
        /*0008*/ 	.word	0x00000000
	.align		4
        /*000c*/ 	.word	0xfffffffe
	.align		4
        /*0010*/ 	.word	0x00000000
	.align		4
        /*0014*/ 	.word	0xfffffffd
	.align		4
        /*0018*/ 	.word	0x00000000
	.align		4
        /*001c*/ 	.word	0xfffffffc


//--------------------- .text._Z15MatrixMulKernelPfS_S_i --------------------------
	.section	.text._Z15MatrixMulKernelPfS_S_i,"ax",@progbits
	.align	128
        .global         _Z15MatrixMulKernelPfS_S_i
        .type           _Z15MatrixMulKernelPfS_S_i,@function
        .size           _Z15MatrixMulKernelPfS_S_i,(.L_x_1 - _Z15MatrixMulKernelPfS_S_i)
        .other          _Z15MatrixMulKernelPfS_S_i,@"STO_CUDA_ENTRY STV_DEFAULT"
_Z15MatrixMulKernelPfS_S_i:
.text._Z15MatrixMulKernelPfS_S_i:
[----:B------:R-:W-:Y:S01]  /*0000*/  LDC R1, c[0x0][0x37c] ;  /* 0x0000df00ff017b82 */ /* 0x000fe20000000800 */
[----:B------:R-:W0:Y:S07]  /*0010*/  S2R R9, SR_TID.Y ;  /* 0x0000000000097919 */ /* 0x000e2e0000002200 */
[----:B------:R-:W1:Y:S01]  /*0020*/  LDC.64 R6, c[0x0][0x388] ;  /* 0x0000e200ff067b82 */ /* 0x000e620000000a00 */
[----:B------:R-:W2:Y:S01]  /*0030*/  LDCU.64 UR4, c[0x0][0x358] ;  /* 0x00006b00ff0477ac */ /* 0x000ea20008000a00 */
[----:B------:R-:W1:Y:S06]  /*0040*/  S2R R16, SR_TID.X ;  /* 0x0000000000107919 */ /* 0x000e6c0000002100 */
[----:B------:R-:W3:Y:S08]  /*0050*/  LDC.64 R4, c[0x0][0x380] ;  /* 0x0000e000ff047b82 */ /* 0x000ef00000000a00 */
[----:B------:R-:W4:Y:S01]  /*0060*/  LDC.64 R2, c[0x0][0x390] ;  /* 0x0000e400ff027b82 */ /* 0x000f220000000a00 */
[----:B0-----:R-:W-:Y:S01]  /*0070*/  LEA R9, R9, R9, 0x2 ;  /* 0x0000000909097211 */ /* 0x001fe200078e10ff */
[----:B-1----:R-:W-:-:S04]  /*0080*/  IMAD.WIDE.U32 R6, R16, 0x4, R6 ;  /* 0x0000000410067825 */ /* 0x002fc800078e0006 */
[C---:B---3--:R-:W-:Y:S01]  /*0090*/  IMAD.WIDE.U32 R4, R9.reuse, 0x4, R4 ;  /* 0x0000000409047825 */ /* 0x048fe200078e0004 */
[----:B--2---:R-:W2:Y:S04]  /*00a0*/  LDG.E R11, desc[UR4][R6.64] ;  /* 0x00000004060b7981 */ /* 0x004ea8000c1e1900 */
[----:B------:R-:W2:Y:S04]  /*00b0*/  LDG.E R0, desc[UR4][R4.64] ;  /* 0x0000000404007981 */ /* 0x000ea8000c1e1900 */
[----:B------:R-:W3:Y:S04]  /*00c0*/  LDG.E R8, desc[UR4][R6.64+0x14] ;  /* 0x0000140406087981 */ /* 0x000ee8000c1e1900 */
[----:B------:R-:W3:Y:S04]  /*00d0*/  LDG.E R13, desc[UR4][R4.64+0x4] ;  /* 0x00000404040d7981 */ /* 0x000ee8000c1e1900 */
[----:B------:R-:W5:Y:S04]  /*00e0*/  LDG.E R10, desc[UR4][R6.64+0x28] ;  /* 0x00002804060a7981 */ /* 0x000f68000c1e1900 */
[----:B------:R-:W5:Y:S04]  /*00f0*/  LDG.E R15, desc[UR4][R4.64+0x8] ;  /* 0x00000804040f7981 */ /* 0x000f68000c1e1900 */
[----:B------:R-:W5:Y:S04]  /*0100*/  LDG.E R12, desc[UR4][R6.64+0x3c] ;  /* 0x00003c04060c7981 */ /* 0x000f68000c1e1900 */
[----:B------:R-:W5:Y:S04]  /*0110*/  LDG.E R17, desc[UR4][R4.64+0xc] ;  /* 0x00000c0404117981 */ /* 0x000f68000c1e1900 */
[----:B------:R-:W5:Y:S04]  /*0120*/  LDG.E R19, desc[UR4][R4.64+0x10] ;  /* 0x0000100404137981 */ /* 0x000f68000c1e1900 */
[----:B------:R-:W5:Y:S01]  /*0130*/  LDG.E R14, desc[UR4][R6.64+0x50] ;  /* 0x00005004060e7981 */ /* 0x000f62000c1e1900 */
[----:B------:R-:W-:-:S05]  /*0140*/  IADD3 R9, PT, PT, R9, R16, RZ ;  /* 0x0000001009097210 */ /* 0x000fca0007ffe0ff */
[----:B----4-:R-:W-:-:S04]  /*0150*/  IMAD.WIDE.U32 R2, R9, 0x4, R2 ;  /* 0x0000000409027825 */ /* 0x010fc800078e0002 */
[----:B--2---:R-:W-:-:S04]  /*0160*/  FFMA R0, R0, R11, RZ ;  /* 0x0000000b00007223 */ /* 0x004fc800000000ff */
[----:B---3--:R-:W-:-:S04]  /*0170*/  FFMA R0, R13, R8, R0 ;  /* 0x000000080d007223 */ /* 0x008fc80000000000 */
[----:B-----5:R-:W-:-:S04]  /*0180*/  FFMA R0, R15, R10, R0 ;  /* 0x0000000a0f007223 */ /* 0x020fc80000000000 */
[----:B------:R-:W-:-:S04]  /*0190*/  FFMA R0, R17, R12, R0 ;  /* 0x0000000c11007223 */ /* 0x000fc80000000000 */
[----:B------:R-:W-:-:S05]  /*01a0*/  FFMA R19, R19, R14, R0 ;  /* 0x0000000e13137223 */ /* 0x000fca0000000000 */
[----:B------:R-:W-:Y:S01]  /*01b0*/  STG.E desc[UR4][R2.64], R19 ;  /* 0x0000001302007986 */ /* 0x000fe2000c101904 */
[----:B------:R-:W-:Y:S05]  /*01c0*/  EXIT ;  /* 0x000000000000794d */ /* 0x000fea0003800000 */
.L_x_0:
[----:B------:R-:W-:-:S00]  /*01d0*/  BRA `(.L_x_0) ;  /* 0xfffffffc00fc7947 */ /* 0x000fc0000383ffff */
[----:B------:R-:W-:-:S00]  /*01e0*/  NOP ;  /* 0x0000000000007918 */ /* 0x000fc00000000000 */
        /* <DEDUP_REMOVED lines=9> */
.L_x_1:


//--------------------- .nv.shared.reserved.0     --------------------------
	.section	.nv.shared.reserved.0,"aw",@nobits
	.weak		__nv_reservedSMEM_offset_0_alias
	.size		__nv_reservedSMEM_offset_0_alias, 0, 64
	.other		__nv_reservedSMEM_offset_0_alias,@"STO_CUDA_RESERVED_SHARED STV_DEFAULT"
__nv_reservedSMEM_offset_0_alias:
	.zero		0
	.zero		64


//--------------------- .nv.constant0._Z15MatrixMulKernelPfS_S_i --------------------------
	.section	.nv.constant0._Z15MatrixMulKernelPfS_S_i,"a",@progbits
	.sectionflags	@""
	.align	4
.nv.constant0._Z15MatrixMulKernelPfS_S_i:
	.zero		924


//--------------------- SYMBOLS --------------------------

	.type		.nv.reservedSmem.offset0,@object
	.size		.nv.reservedSmem.offset0,0x4
